	.headerflags	@"EF_CUDA_TEXMODE_UNIFIED EF_CUDA_64BIT_ADDRESS EF_CUDA_SM80 EF_CUDA_VIRTUAL_SM(EF_CUDA_SM80)"
	.elftype	@"ET_EXEC"


//--------------------- .nv.info                  --------------------------
	.section	.nv.info,"",@"SHT_CUDA_INFO"
	.align	4


	//----- nvinfo : EIATTR_REGCOUNT
	.align		4
        /*0000*/ 	.byte	0x04, 0x2f
        /*0002*/ 	.short	(.L_1 - .L_0)
	.align		4
.L_0:
        /*0004*/ 	.word	index@(reduce)
        /*0008*/ 	.word	0x0000000e


	//----- nvinfo : EIATTR_FRAME_SIZE
	.align		4
.L_1:
        /*000c*/ 	.byte	0x04, 0x11
        /*000e*/ 	.short	(.L_3 - .L_2)
	.align		4
.L_2:
        /*0010*/ 	.word	index@(reduce)
        /*0014*/ 	.word	0x00000000


	//----- nvinfo : EIATTR_MIN_STACK_SIZE
	.align		4
.L_3:
        /*0018*/ 	.byte	0x04, 0x12
        /*001a*/ 	.short	(.L_5 - .L_4)
	.align		4
.L_4:
        /*001c*/ 	.word	index@(reduce)
        /*0020*/ 	.word	0x00000000
.L_5:


//--------------------- .nv.info.reduce           --------------------------
	.section	.nv.info.reduce,"",@"SHT_CUDA_INFO"
	.sectionflags	@""
	.align	4


	//----- nvinfo : EIATTR_CUDA_API_VERSION
	.align		4
        /*0000*/ 	.byte	0x04, 0x37
        /*0002*/ 	.short	(.L_7 - .L_6)
.L_6:
        /*0004*/ 	.word	0x00000080


	//----- nvinfo : EIATTR_SW2861232_WAR
	.align		4
.L_7:
        /*0008*/ 	.byte	0x01, 0x35
	.zero		2


	//----- nvinfo : EIATTR_PARAM_CBANK
	.align		4
        /*000c*/ 	.byte	0x04, 0x0a
        /*000e*/ 	.short	(.L_9 - .L_8)
	.align		4
.L_8:
        /*0010*/ 	.word	index@(.nv.constant0.reduce)
        /*0014*/ 	.short	0x0160
        /*0016*/ 	.short	0x0010


	//----- nvinfo : EIATTR_CBANK_PARAM_SIZE
	.align		4
.L_9:
        /*0018*/ 	.byte	0x03, 0x19
        /*001a*/ 	.short	0x0010


	//----- nvinfo : EIATTR_KPARAM_INFO
	.align		4
        /*001c*/ 	.byte	0x04, 0x17
        /*001e*/ 	.short	(.L_11 - .L_10)
.L_10:
        /*0020*/ 	.word	0x00000000
        /*0024*/ 	.short	0x0001
        /*0026*/ 	.short	0x0008
        /*0028*/ 	.byte	0x00, 0xf4, 0x21, 0x00


	//----- nvinfo : EIATTR_KPARAM_INFO
	.align		4
.L_11:
        /*002c*/ 	.byte	0x04, 0x17
        /*002e*/ 	.short	(.L_13 - .L_12)
.L_12:
        /*0030*/ 	.word	0x00000000
        /*0034*/ 	.short	0x0000
        /*0036*/ 	.short	0x0000
        /*0038*/ 	.byte	0x00, 0xf4, 0x21, 0x00


	//----- nvinfo : EIATTR_MAXREG_COUNT
	.align		4
.L_13:
        /*003c*/ 	.byte	0x03, 0x1b
        /*003e*/ 	.short	0x00ff


	//----- nvinfo : EIATTR_COOP_GROUP_MASK_REGIDS
	.align		4
        /*0040*/ 	.byte	0x04, 0x29
        /*0042*/ 	.short	(.L_15 - .L_14)


	//   ....[0]....
.L_14:
        /*0044*/ 	.word	0xffffffff


	//   ....[1]....
        /*0048*/ 	.word	0xffffffff


	//   ....[2]....
        /*004c*/ 	.word	0xffffffff


	//   ....[3]....
        /*0050*/ 	.word	0xffffffff


	//----- nvinfo : EIATTR_COOP_GROUP_INSTR_OFFSETS
	.align		4
.L_15:
        /*0054*/ 	.byte	0x04, 0x28
        /*0056*/ 	.short	(.L_17 - .L_16)


	//   ....[0]....
.L_16:
        /*0058*/ 	.word	0x00000100


	//   ....[1]....
        /*005c*/ 	.word	0x00000120


	//   ....[2]....
        /*0060*/ 	.word	0x00000140


	//   ....[3]....
        /*0064*/ 	.word	0x00000170


	//----- nvinfo : EIATTR_EXIT_INSTR_OFFSETS
	.align		4
.L_17:
        /*0068*/ 	.byte	0x04, 0x1c
        /*006a*/ 	.short	(.L_19 - .L_18)


	//   ....[0]....
.L_18:
        /*006c*/ 	.word	0x000001a0
.L_19:


//--------------------- .nv.callgraph             --------------------------
	.section	.nv.callgraph,"",@"SHT_CUDA_CALLGRAPH"
	.align	4
	.sectionentsize	8
	.align		4
        /*0000*/ 	.word	0x00000000
	.align		4
        /*0004*/ 	.word	0xffffffff
	.align		4
        /*0008*/ 	.word	0x00000000
	.align		4
        /*000c*/ 	.word	0xfffffffe
	.align		4
        /*0010*/ 	.word	0x00000000
	.align		4
        /*0014*/ 	.word	0xfffffffd
	.align		4
        /*0018*/ 	.word	0x00000000
	.align		4
        /*001c*/ 	.word	0xfffffffc


//--------------------- .nv.rel.action            --------------------------
	.section	.nv.rel.action,"",@"SHT_CUDA_RELOCINFO"
	.align	8
	.sectionentsize	8
        /*0000*/ 	.byte	0x73, 0x00, 0x00, 0x00, 0x00, 0x00, 0x00, 0x00, 0x00, 0x00, 0x00, 0x11, 0x25, 0x00, 0x05, 0x36


//--------------------- .nv.constant0.reduce      --------------------------
	.section	.nv.constant0.reduce,"a",@progbits
	.sectionflags	@""
	.align	4
.nv.constant0.reduce:
	.zero		368


//--------------------- .text.reduce              --------------------------
	.section	.text.reduce,"ax",@progbits
	.sectioninfo	@"SHI_REGISTERS=14"
	.align	128
        .global         reduce
        .type           reduce,@function
        .size           reduce,(.L_x_1 - reduce)
        .other          reduce,@"STO_CUDA_ENTRY STV_DEFAULT"
reduce:
.text.reduce:
[----:B------:R-:W-:Y:S02]  /*0000*/  IMAD.MOV.U32 R1, RZ, RZ, c[0x0][0x28] ;  /* 0x00000a00ff017624 */ /* 0x000fe400078e00ff */
[----:B------:R-:W0:Y:S01]  /*0010*/  S2R R5, SR_TID.X ;  /* 0x0000000000057919 */ /* 0x000e220000002100 */
[----:B------:R-:W1:Y:S01]  /*0020*/  S2UR UR4, SR_CTAID.X ;  /* 0x00000000000479c3 */ /* 0x000e620000002500 */
[----:B------:R-:W-:Y:S01]  /*0030*/  HFMA2.MMA R11, -RZ, RZ, 0, 2.384185791015625e-07 ;  /* 0x00000004ff0b7435 */ /* 0x000fe200000001ff */
[----:B0-----:R-:W-:-:S04]  /*0040*/  SHF.R.S32.HI R0, RZ, 0x1f, R5 ;  /* 0x0000001fff007819 */ /* 0x001fc80000011405 */
[----:B------:R-:W-:-:S04]  /*0050*/  LOP3.LUT R2, R0, R5, RZ, 0x3c, !PT ;  /* 0x0000000500027212 */ /* 0x000fc800078e3cff */
[----:B------:R-:W-:-:S04]  /*0060*/  SHF.R.S32.HI R3, RZ, 0x1f, R2 ;  /* 0x0000001fff037819 */ /* 0x000fc80000011402 */
[----:B------:R-:W-:-:S04]  /*0070*/  LEA.HI R3, R3, R2, RZ, 0x4 ;  /* 0x0000000203037211 */ /* 0x000fc800078f20ff */
[----:B------:R-:W-:-:S04]  /*0080*/  SHF.R.U32.HI R3, RZ, 0x4, R3 ;  /* 0x00000004ff037819 */ /* 0x000fc80000011603 */
[----:B------:R-:W-:Y:S02]  /*0090*/  LOP3.LUT R3, R3, R0, RZ, 0x3c, !PT ;  /* 0x0000000003037212 */ /* 0x000fe400078e3cff */
[----:B------:R-:W-:Y:S02]  /*00a0*/  LOP3.LUT R0, R5, 0xf, RZ, 0xc0, !PT ;  /* 0x0000000f05007812 */ /* 0x000fe400078ec0ff */
[----:B-1----:R-:W-:Y:S01]  /*00b0*/  LEA R3, R3, UR4, 0x4 ;  /* 0x0000000403037c11 */ /* 0x002fe2000f8e20ff */
[----:B------:R-:W-:-:S04]  /*00c0*/  ULDC.64 UR4, c[0x0][0x118] ;  /* 0x0000460000047ab9 */ /* 0x000fc80000000a00 */
[----:B------:R-:W-:-:S04]  /*00d0*/  IMAD.U32 R0, R3, 0x10, R0 ;  /* 0x0000001003007824 */ /* 0x000fc800078e0000 */
[----:B------:R-:W-:-:S06]  /*00e0*/  IMAD.WIDE R2, R0, R11, c[0x0][0x160] ;  /* 0x0000580000027625 */ /* 0x000fcc00078e020b */
[----:B------:R-:W2:Y:S04]  /*00f0*/  LDG.E R2, [R2.64] ;  /* 0x0000000402027981 */ /* 0x000ea8000c1e1900 */
[----:B--2---:R-:W0:Y:S02]  /*0100*/  SHFL.DOWN PT, R5, R2, 0x1, 0x101f ;  /* 0x08301f0002057f89 */ /* 0x004e2400000e0000 */
[----:B0-----:R-:W-:-:S05]  /*0110*/  FADD R6, R2, R5 ;  /* 0x0000000502067221 */ /* 0x001fca0000000000 */
[----:B------:R-:W0:Y:S02]  /*0120*/  SHFL.DOWN PT, R5, R6, 0x2, 0x101f ;  /* 0x08501f0006057f89 */ /* 0x000e2400000e0000 */
[----:B0-----:R-:W-:-:S05]  /*0130*/  FADD R7, R6, R5 ;  /* 0x0000000506077221 */ /* 0x001fca0000000000 */
[----:B------:R-:W0:Y:S02]  /*0140*/  SHFL.DOWN PT, R4, R7, 0x4, 0x101f ;  /* 0x08901f0007047f89 */ /* 0x000e2400000e0000 */
[----:B0-----:R-:W-:Y:S02]  /*0150*/  FADD R8, R7, R4 ;  /* 0x0000000407087221 */ /* 0x001fe40000000000 */
[----:B------:R-:W-:-:S03]  /*0160*/  IMAD.WIDE R4, R0, R11, c[0x0][0x168] ;  /* 0x00005a0000047625 */ /* 0x000fc600078e020b */
[----:B------:R-:W0:Y:S02]  /*0170*/  SHFL.DOWN PT, R9, R8, 0x8, 0x101f ;  /* 0x09101f0008097f89 */ /* 0x000e2400000e0000 */
[----:B0-----:R-:W-:-:S05]  /*0180*/  FADD R9, R8, R9 ;  /* 0x0000000908097221 */ /* 0x001fca0000000000 */
[----:B------:R-:W-:Y:S01]  /*0190*/  STG.E [R4.64], R9 ;  /* 0x0000000904007986 */ /* 0x000fe2000c101904 */
[----:B------:R-:W-:Y:S05]  /*01a0*/  EXIT ;  /* 0x000000000000794d */ /* 0x000fea0003800000 */
.L_x_0:
[----:B------:R-:W-:-:S00]  /*01b0*/  BRA `(.L_x_0) ;  /* 0xfffffff000007947 */ /* 0x000fc0000383ffff */
[----:B------:R-:W-:-:S00]  /*01c0*/  NOP ;  /* 0x0000000000007918 */ /* 0x000fc00000000000 */
        /* <DEDUP_REMOVED lines=11> */
.L_x_1:
